	.headerflags	@"EF_CUDA_TEXMODE_UNIFIED EF_CUDA_64BIT_ADDRESS EF_CUDA_ACCELERATORS EF_CUDA_SM90 EF_CUDA_VIRTUAL_SM(EF_CUDA_SM90)"
	.elftype	@"ET_EXEC"


//--------------------- .nv.info                  --------------------------
	.section	.nv.info,"",@"SHT_CUDA_INFO"
	.align	4


	//----- nvinfo : EIATTR_REGCOUNT
	.align		4
        /*0000*/ 	.byte	0x04, 0x2f
        /*0002*/ 	.short	(.L_1 - .L_0)
	.align		4
.L_0:
        /*0004*/ 	.word	index@(triton_per_fused_mean_0)
        /*0008*/ 	.word	0x0000000e


	//----- nvinfo : EIATTR_MIN_STACK_SIZE
	.align		4
.L_1:
        /*000c*/ 	.byte	0x04, 0x12
        /*000e*/ 	.short	(.L_3 - .L_2)
	.align		4
.L_2:
        /*0010*/ 	.word	index@(triton_per_fused_mean_0)
        /*0014*/ 	.word	0x00000000


	//----- nvinfo : EIATTR_FRAME_SIZE
	.align		4
.L_3:
        /*0018*/ 	.byte	0x04, 0x11
        /*001a*/ 	.short	(.L_5 - .L_4)
	.align		4
.L_4:
        /*001c*/ 	.word	index@(triton_per_fused_mean_0)
        /*0020*/ 	.word	0x00000000


	//----- nvinfo : EIATTR_MIN_STACK_SIZE
	.align		4
.L_5:
        /*0024*/ 	.byte	0x04, 0x12
        /*0026*/ 	.short	(.L_7 - .L_6)
	.align		4
.L_6:
        /*0028*/ 	.word	index@(triton_per_fused_mean_0)
        /*002c*/ 	.word	0x00000000
.L_7:


//--------------------- .nv.info.triton_per_fused_mean_0 --------------------------
	.section	.nv.info.triton_per_fused_mean_0,"",@"SHT_CUDA_INFO"
	.sectionflags	@""
	.align	4


	//----- nvinfo : EIATTR_CUDA_API_VERSION
	.align		4
        /*0000*/ 	.byte	0x04, 0x37
        /*0002*/ 	.short	(.L_9 - .L_8)
.L_8:
        /*0004*/ 	.word	0x0000007c


	//----- nvinfo : EIATTR_KPARAM_INFO
	.align		4
.L_9:
        /*0008*/ 	.byte	0x04, 0x17
        /*000a*/ 	.short	(.L_11 - .L_10)
.L_10:
        /*000c*/ 	.word	0x00000000
        /*0010*/ 	.short	0x0003
        /*0012*/ 	.short	0x0014
        /*0014*/ 	.byte	0x00, 0xf0, 0x11, 0x00


	//----- nvinfo : EIATTR_KPARAM_INFO
	.align		4
.L_11:
        /*0018*/ 	.byte	0x04, 0x17
        /*001a*/ 	.short	(.L_13 - .L_12)
.L_12:
        /*001c*/ 	.word	0x00000000
        /*0020*/ 	.short	0x0002
        /*0022*/ 	.short	0x0010
        /*0024*/ 	.byte	0x00, 0xf0, 0x11, 0x00


	//----- nvinfo : EIATTR_KPARAM_INFO
	.align		4
.L_13:
        /*0028*/ 	.byte	0x04, 0x17
        /*002a*/ 	.short	(.L_15 - .L_14)
.L_14:
        /*002c*/ 	.word	0x00000000
        /*0030*/ 	.short	0x0001
        /*0032*/ 	.short	0x0008
        /*0034*/ 	.byte	0x00, 0xf4, 0x21, 0x00


	//----- nvinfo : EIATTR_KPARAM_INFO
	.align		4
.L_15:
        /*0038*/ 	.byte	0x04, 0x17
        /*003a*/ 	.short	(.L_17 - .L_16)
.L_16:
        /*003c*/ 	.word	0x00000000
        /*0040*/ 	.short	0x0000
        /*0042*/ 	.short	0x0000
        /*0044*/ 	.byte	0x00, 0xf4, 0x21, 0x00


	//----- nvinfo : EIATTR_SPARSE_MMA_MASK
	.align		4
.L_17:
        /*0048*/ 	.byte	0x03, 0x50
        /*004a*/ 	.short	0x0000


	//----- nvinfo : EIATTR_MAXREG_COUNT
	.align		4
        /*004c*/ 	.byte	0x03, 0x1b
        /*004e*/ 	.short	0x00ff


	//----- nvinfo : EIATTR_COOP_GROUP_MASK_REGIDS
	.align		4
        /*0050*/ 	.byte	0x04, 0x29
        /*0052*/ 	.short	(.L_19 - .L_18)


	//   ....[0]....
.L_18:
        /*0054*/ 	.word	0xffffffff


	//   ....[1]....
        /*0058*/ 	.word	0xffffffff


	//   ....[2]....
        /*005c*/ 	.word	0xffffffff


	//   ....[3]....
        /*0060*/ 	.word	0xffffffff


	//   ....[4]....
        /*0064*/ 	.word	0xffffffff


	//----- nvinfo : EIATTR_COOP_GROUP_INSTR_OFFSETS
	.align		4
.L_19:
        /*0068*/ 	.byte	0x04, 0x28
        /*006a*/ 	.short	(.L_21 - .L_20)


	//   ....[0]....
.L_20:
        /*006c*/ 	.word	0x00000120


	//   ....[1]....
        /*0070*/ 	.word	0x00000150


	//   ....[2]....
        /*0074*/ 	.word	0x00000170


	//   ....[3]....
        /*0078*/ 	.word	0x00000190


	//   ....[4]....
        /*007c*/ 	.word	0x000001b0


	//----- nvinfo : EIATTR_EXIT_INSTR_OFFSETS
	.align		4
.L_21:
        /*0080*/ 	.byte	0x04, 0x1c
        /*0082*/ 	.short	(.L_23 - .L_22)


	//   ....[0]....
.L_22:
        /*0084*/ 	.word	0x000001d0


	//   ....[1]....
        /*0088*/ 	.word	0x00000200


	//----- nvinfo : EIATTR_REQNTID
	.align		4
.L_23:
        /*008c*/ 	.byte	0x04, 0x10
        /*008e*/ 	.short	(.L_25 - .L_24)
.L_24:
        /*0090*/ 	.word	0x00000040
        /*0094*/ 	.word	0x00000001
        /*0098*/ 	.word	0x00000001


	//----- nvinfo : EIATTR_CBANK_PARAM_SIZE
	.align		4
.L_25:
        /*009c*/ 	.byte	0x03, 0x19
        /*009e*/ 	.short	0x0018


	//----- nvinfo : EIATTR_PARAM_CBANK
	.align		4
        /*00a0*/ 	.byte	0x04, 0x0a
        /*00a2*/ 	.short	(.L_27 - .L_26)
	.align		4
.L_26:
        /*00a4*/ 	.word	index@(.nv.constant0.triton_per_fused_mean_0)
        /*00a8*/ 	.short	0x0210
        /*00aa*/ 	.short	0x0018


	//----- nvinfo : EIATTR_SW_WAR
	.align		4
.L_27:
        /*00ac*/ 	.byte	0x04, 0x36
        /*00ae*/ 	.short	(.L_29 - .L_28)
.L_28:
        /*00b0*/ 	.word	0x00000008
.L_29:


//--------------------- .nv.callgraph             --------------------------
	.section	.nv.callgraph,"",@"SHT_CUDA_CALLGRAPH"
	.align	4
	.sectionentsize	8
	.align		4
        /*0000*/ 	.word	0x00000000
	.align		4
        /*0004*/ 	.word	0xffffffff
	.align		4
        /*0008*/ 	.word	0x00000000
	.align		4
        /*000c*/ 	.word	0xfffffffe
	.align		4
        /*0010*/ 	.word	0x00000000
	.align		4
        /*0014*/ 	.word	0xfffffffd
	.align		4
        /*0018*/ 	.word	0x00000000
	.align		4
        /*001c*/ 	.word	0xfffffffc


//--------------------- .text.triton_per_fused_mean_0 --------------------------
	.section	.text.triton_per_fused_mean_0,"ax",@progbits
	.sectionflags	@"SHF_BARRIERS=1"
	.align	128
        .global         triton_per_fused_mean_0
        .type           triton_per_fused_mean_0,@function
        .size           triton_per_fused_mean_0,(.L_x_1 - triton_per_fused_mean_0)
        .other          triton_per_fused_mean_0,@"STO_CUDA_ENTRY STV_DEFAULT"
triton_per_fused_mean_0:
.text.triton_per_fused_mean_0:
[----:B------:R-:W0:Y:S02]  /*0000*/  LDC R1, c[0x0][0x28] ;  /* 0x00000a00ff017b82 */ /* 0x000e240000000800 */
[----:B------:R-:W1:Y:S01]  /*0010*/  S2R R11, SR_CTAID.X ;  /* 0x00000000000b7919 */ /* 0x000e620000002500 */
[----:B------:R-:W2:Y:S01]  /*0020*/  LDC.64 R2, c[0x0][0x218] ;  /* 0x00008600ff027b82 */ /* 0x000ea20000000a00 */
[----:B------:R-:W-:Y:S01]  /*0030*/  ULDC.64 UR4, c[0x0][0x208] ;  /* 0x0000820000047ab9 */ /* 0x000fe20000000a00 */
[----:B------:R-:W3:Y:S01]  /*0040*/  S2R R8, SR_TID.X ;  /* 0x0000000000087919 */ /* 0x000ee20000002100 */
[----:B-1----:R-:W-:Y:S02]  /*0050*/  ISETP.GE.AND P0, PT, R11, 0x10, PT ;  /* 0x000000100b00780c */ /* 0x002fe40003f06270 */
[----:B---3--:R-:W-:-:S04]  /*0060*/  LOP3.LUT R0, R8, 0x1f, RZ, 0xc0, !PT ;  /* 0x0000001f08007812 */ /* 0x008fc800078ec0ff */
[----:B------:R-:W-:Y:S01]  /*0070*/  ISETP.LT.U32.AND P0, PT, R0, 0x19, !P0 ;  /* 0x000000190000780c */ /* 0x000fe20004701070 */
[----:B------:R-:W-:Y:S01]  /*0080*/  IMAD R5, R11, 0x19, R0 ;  /* 0x000000190b057824 */ /* 0x000fe200078e0200 */
[----:B------:R-:W-:-:S03]  /*0090*/  HFMA2.MMA R0, -RZ, RZ, 0, 0 ;  /* 0x00000000ff007435 */ /* 0x000fc600000001ff */
[----:B--2---:R-:W-:-:S08]  /*00a0*/  IMAD.WIDE R2, R5, 0x4, R2 ;  /* 0x0000000405027825 */ /* 0x004fd000078e0202 */
[----:B------:R1:W2:Y:S02]  /*00b0*/  @P0 LDG.E R0, desc[UR4][R2.64] ;  /* 0x0000000402000981 */ /* 0x0002a4000c1e1900 */
[----:B-1----:R-:W1:Y:S02]  /*00c0*/  LDC.64 R2, c[0x0][0x210] ;  /* 0x00008400ff027b82 */ /* 0x002e640000000a00 */
[----:B-1----:R-:W-:-:S06]  /*00d0*/  IMAD.WIDE R2, R11, 0x4, R2 ;  /* 0x000000040b027825 */ /* 0x002fcc00078e0202 */
[----:B------:R-:W-:Y:S01]  /*00e0*/  BAR.SYNC.DEFER_BLOCKING 0x0 ;  /* 0x0000000000007b1d */ /* 0x000fe20000010000 */
[----:B--2---:R-:W-:-:S04]  /*00f0*/  SEL R0, R0, RZ, P0 ;  /* 0x000000ff00007207 */ /* 0x004fc80000000000 */
[----:B------:R-:W-:Y:S02]  /*0100*/  FSEL R0, R0, RZ, P0 ;  /* 0x000000ff00007208 */ /* 0x000fe40000000000 */
[----:B------:R-:W-:-:S03]  /*0110*/  LOP3.LUT P0, RZ, R8, 0x3f, RZ, 0xc0, !PT ;  /* 0x0000003f08ff7812 */ /* 0x000fc6000780c0ff */
[----:B------:R-:W1:Y:S01]  /*0120*/  SHFL.BFLY PT, R5, R0, 0x10, 0x1f ;  /* 0x0e001f0000057f89 */ /* 0x000e6200000e0000 */
[----:B------:R-:W-:Y:S01]  /*0130*/  ISETP.LT.AND P0, PT, R11, 0x10, !P0 ;  /* 0x000000100b00780c */ /* 0x000fe20004701270 */
[----:B-1----:R-:W-:-:S05]  /*0140*/  FADD R5, R0, R5 ;  /* 0x0000000500057221 */ /* 0x002fca0000000000 */
[----:B------:R-:W1:Y:S02]  /*0150*/  SHFL.BFLY PT, R4, R5, 0x8, 0x1f ;  /* 0x0d001f0005047f89 */ /* 0x000e6400000e0000 */
[----:B-1----:R-:W-:-:S05]  /*0160*/  FADD R4, R5, R4 ;  /* 0x0000000405047221 */ /* 0x002fca0000000000 */
[----:B------:R-:W1:Y:S02]  /*0170*/  SHFL.BFLY PT, R7, R4, 0x4, 0x1f ;  /* 0x0c801f0004077f89 */ /* 0x000e6400000e0000 */
[----:B-1----:R-:W-:-:S05]  /*0180*/  FADD R7, R4, R7 ;  /* 0x0000000704077221 */ /* 0x002fca0000000000 */
[----:B------:R-:W1:Y:S02]  /*0190*/  SHFL.BFLY PT, R6, R7, 0x2, 0x1f ;  /* 0x0c401f0007067f89 */ /* 0x000e6400000e0000 */
[----:B-1----:R-:W-:-:S05]  /*01a0*/  FADD R6, R7, R6 ;  /* 0x0000000607067221 */ /* 0x002fca0000000000 */
[----:B------:R-:W1:Y:S02]  /*01b0*/  SHFL.BFLY PT, R9, R6, 0x1, 0x1f ;  /* 0x0c201f0006097f89 */ /* 0x000e6400000e0000 */
[----:B-1----:R-:W-:Y:S01]  /*01c0*/  FADD R9, R6, R9 ;  /* 0x0000000906097221 */ /* 0x002fe20000000000 */
[----:B------:R-:W-:Y:S06]  /*01d0*/  @!P0 EXIT ;  /* 0x000000000000894d */ /* 0x000fec0003800000 */
[----:B------:R-:W-:-:S05]  /*01e0*/  FMUL R9, R9, 0.039999999105930328369 ;  /* 0x3d23d70a09097820 */ /* 0x000fca0000400000 */
[----:B------:R-:W-:Y:S01]  /*01f0*/  STG.E desc[UR4][R2.64], R9 ;  /* 0x0000000902007986 */ /* 0x000fe2000c101904 */
[----:B------:R-:W-:Y:S05]  /*0200*/  EXIT ;  /* 0x000000000000794d */ /* 0x000fea0003800000 */
.L_x_0:
[----:B------:R-:W-:-:S00]  /*0210*/  BRA `(.L_x_0) ;  /* 0xfffffffc00fc7947 */ /* 0x000fc0000383ffff */
[----:B------:R-:W-:-:S00]  /*0220*/  NOP ;  /* 0x0000000000007918 */ /* 0x000fc00000000000 */
        /* <DEDUP_REMOVED lines=13> */
.L_x_1:


//--------------------- .nv.constant0.triton_per_fused_mean_0 --------------------------
	.section	.nv.constant0.triton_per_fused_mean_0,"a",@progbits
	.sectionflags	@""
	.align	4
.nv.constant0.triton_per_fused_mean_0:
	.zero		552
